//
// Generated by NVIDIA NVVM Compiler
//
// Compiler Build ID: CL-36424714
// Cuda compilation tools, release 13.0, V13.0.88
// Based on NVVM 20.0.0
//

.version 9.0
.target sm_100
.address_size 64

	// .globl	_Z4calcPdS_S_d

.visible .entry _Z4calcPdS_S_d(
	.param .u64 .ptr .align 1 _Z4calcPdS_S_d_param_0,
	.param .u64 .ptr .align 1 _Z4calcPdS_S_d_param_1,
	.param .u64 .ptr .align 1 _Z4calcPdS_S_d_param_2,
	.param .f64 _Z4calcPdS_S_d_param_3
)
{
	.reg .b32 	%r<5>;
	.reg .b64 	%rd<11>;
	.reg .b64 	%fd<5>;

	ld.param.u64 	%rd1, [_Z4calcPdS_S_d_param_0];
	ld.param.u64 	%rd2, [_Z4calcPdS_S_d_param_1];
	ld.param.u64 	%rd3, [_Z4calcPdS_S_d_param_2];
	ld.param.f64 	%fd1, [_Z4calcPdS_S_d_param_3];
	cvta.to.global.u64 	%rd4, %rd1;
	cvta.to.global.u64 	%rd5, %rd3;
	cvta.to.global.u64 	%rd6, %rd2;
	mov.u32 	%r1, %ctaid.x;
	mov.u32 	%r2, %ntid.x;
	mov.u32 	%r3, %tid.x;
	mad.lo.s32 	%r4, %r1, %r2, %r3;
	mul.wide.s32 	%rd7, %r4, 8;
	add.s64 	%rd8, %rd6, %rd7;
	ld.global.f64 	%fd2, [%rd8];
	add.s64 	%rd9, %rd5, %rd7;
	ld.global.f64 	%fd3, [%rd9];
	fma.rn.f64 	%fd4, %fd1, %fd3, %fd2;
	add.s64 	%rd10, %rd4, %rd7;
	st.global.f64 	[%rd10], %fd4;
	ret;

}


// ===== COMPILED SASS (sm_100) =====

	.target	sm_100

	.elftype	@"ET_EXEC"


//--------------------- .note.nv.tkinfo           --------------------------
	.section	.note.nv.tkinfo,"",@"SHT_NOTE"
	.sectionflags	@"SHF_NOTE_NV_TKINFO"
	.tkinfo
        /*0018*/ 	.word	0x00000002
        /*0030*/ 	.string	""
        /*0030*/ 	.string	"ptxas"
        /*0030*/ 	.string	"Cuda compilation tools, release 13.0, V13.0.88"
        /*0030*/ 	.string	"Build cuda_13.0.r13.0/compiler.36424714_0"
        /*0030*/ 	.string	"-arch sm_100 -m 64 "



//--------------------- .note.nv.cuinfo           --------------------------
	.section	.note.nv.cuinfo,"",@"SHT_NOTE"
	.sectionflags	@"SHF_NOTE_NV_CUINFO"
        /*0018*/ 	.short	0x0002
        /*001a*/ 	.short	0x0064
        /*001c*/ 	.short	0x0082
	.zero		2


//--------------------- .nv.info                  --------------------------
	.section	.nv.info,"",@"SHT_CUDA_INFO"
	.align	4


	//----- nvinfo : EIATTR_REGCOUNT
	.align		4
        /*0000*/ 	.byte	0x04, 0x2f
        /*0002*/ 	.short	(.L_1 - .L_0)
	.align		4
.L_0:
        /*0004*/ 	.word	index@(_Z4calcPdS_S_d)
        /*0008*/ 	.word	0x0000000e


	//----- nvinfo : EIATTR_FRAME_SIZE
	.align		4
.L_1:
        /*000c*/ 	.byte	0x04, 0x11
        /*000e*/ 	.short	(.L_3 - .L_2)
	.align		4
.L_2:
        /*0010*/ 	.word	index@(_Z4calcPdS_S_d)
        /*0014*/ 	.word	0x00000000


	//----- nvinfo : EIATTR_MIN_STACK_SIZE
	.align		4
.L_3:
        /*0018*/ 	.byte	0x04, 0x12
        /*001a*/ 	.short	(.L_5 - .L_4)
	.align		4
.L_4:
        /*001c*/ 	.word	index@(_Z4calcPdS_S_d)
        /*0020*/ 	.word	0x00000000
.L_5:


//--------------------- .nv.compat                --------------------------
	.section	.nv.compat,"",@"SHT_CUDA_COMPAT_INFO"
	.align	4
        /*0000*/ 	.byte	0x02, 0x09, 0x00, 0x00, 0x02, 0x02, 0x01, 0x00, 0x02, 0x05, 0x05, 0x00, 0x03, 0x07, 0x01, 0x01
        /*0010*/ 	.byte	0x02, 0x03, 0x00, 0x00, 0x02, 0x06, 0x01, 0x00, 0x04, 0x0b, 0x08, 0x00, 0x01, 0x00, 0x00, 0x00
        /*0020*/ 	.byte	0x00, 0x00, 0x00, 0x00


//--------------------- .nv.info._Z4calcPdS_S_d   --------------------------
	.section	.nv.info._Z4calcPdS_S_d,"",@"SHT_CUDA_INFO"
	.sectionflags	@""
	.align	4


	//----- nvinfo : EIATTR_CUDA_API_VERSION
	.align		4
        /*0000*/ 	.byte	0x04, 0x37
        /*0002*/ 	.short	(.L_7 - .L_6)
.L_6:
        /*0004*/ 	.word	0x00000082


	//----- nvinfo : EIATTR_KPARAM_INFO
	.align		4
.L_7:
        /*0008*/ 	.byte	0x04, 0x17
        /*000a*/ 	.short	(.L_9 - .L_8)
.L_8:
        /*000c*/ 	.word	0x00000000
        /*0010*/ 	.short	0x0003
        /*0012*/ 	.short	0x0018
        /*0014*/ 	.byte	0x00, 0xf0, 0x21, 0x00


	//----- nvinfo : EIATTR_KPARAM_INFO
	.align		4
.L_9:
        /*0018*/ 	.byte	0x04, 0x17
        /*001a*/ 	.short	(.L_11 - .L_10)
.L_10:
        /*001c*/ 	.word	0x00000000
        /*0020*/ 	.short	0x0002
        /*0022*/ 	.short	0x0010
        /*0024*/ 	.byte	0x00, 0xf5, 0x21, 0x00


	//----- nvinfo : EIATTR_KPARAM_INFO
	.align		4
.L_11:
        /*0028*/ 	.byte	0x04, 0x17
        /*002a*/ 	.short	(.L_13 - .L_12)
.L_12:
        /*002c*/ 	.word	0x00000000
        /*0030*/ 	.short	0x0001
        /*0032*/ 	.short	0x0008
        /*0034*/ 	.byte	0x00, 0xf5, 0x21, 0x00


	//----- nvinfo : EIATTR_KPARAM_INFO
	.align		4
.L_13:
        /*0038*/ 	.byte	0x04, 0x17
        /*003a*/ 	.short	(.L_15 - .L_14)
.L_14:
        /*003c*/ 	.word	0x00000000
        /*0040*/ 	.short	0x0000
        /*0042*/ 	.short	0x0000
        /*0044*/ 	.byte	0x00, 0xf5, 0x21, 0x00


	//----- nvinfo : EIATTR_SPARSE_MMA_MASK
	.align		4
.L_15:
        /*0048*/ 	.byte	0x03, 0x50
        /*004a*/ 	.short	0x0000


	//----- nvinfo : EIATTR_MAXREG_COUNT
	.align		4
        /*004c*/ 	.byte	0x03, 0x1b
        /*004e*/ 	.short	0x00ff


	//----- nvinfo : EIATTR_MERCURY_ISA_VERSION
	.align		4
        /*0050*/ 	.byte	0x03, 0x5f
        /*0052*/ 	.short	0x0101


	//----- nvinfo : EIATTR_VRC_CTA_INIT_COUNT
	.align		4
        /*0054*/ 	.byte	0x02, 0x4a
	.zero		1
	.zero		1


	//----- nvinfo : EIATTR_EXIT_INSTR_OFFSETS
	.align		4
        /*0058*/ 	.byte	0x04, 0x1c
        /*005a*/ 	.short	(.L_17 - .L_16)


	//   ....[0]....
.L_16:
        /*005c*/ 	.word	0x00000110


	//----- nvinfo : EIATTR_CBANK_PARAM_SIZE
	.align		4
.L_17:
        /*0060*/ 	.byte	0x03, 0x19
        /*0062*/ 	.short	0x0020


	//----- nvinfo : EIATTR_PARAM_CBANK
	.align		4
        /*0064*/ 	.byte	0x04, 0x0a
        /*0066*/ 	.short	(.L_19 - .L_18)
	.align		4
.L_18:
        /*0068*/ 	.word	index@(.nv.constant0._Z4calcPdS_S_d)
        /*006c*/ 	.short	0x0380
        /*006e*/ 	.short	0x0020


	//----- nvinfo : EIATTR_SW_WAR
	.align		4
.L_19:
        /*0070*/ 	.byte	0x04, 0x36
        /*0072*/ 	.short	(.L_21 - .L_20)
.L_20:
        /*0074*/ 	.word	0x00000008
.L_21:


//--------------------- .nv.callgraph             --------------------------
	.section	.nv.callgraph,"",@"SHT_CUDA_CALLGRAPH"
	.align	4
	.sectionentsize	8
	.align		4
        /*0000*/ 	.word	0x00000000
	.align		4
        /*0004*/ 	.word	0xffffffff
	.align		4
        /*0008*/ 	.word	0x00000000
	.align		4
        /*000c*/ 	.word	0xfffffffe
	.align		4
        /*0010*/ 	.word	0x00000000
	.align		4
        /*0014*/ 	.word	0xfffffffd
	.align		4
        /*0018*/ 	.word	0x00000000
	.align		4
        /*001c*/ 	.word	0xfffffffc


//--------------------- .text._Z4calcPdS_S_d      --------------------------
	.section	.text._Z4calcPdS_S_d,"ax",@progbits
	.align	128
        .global         _Z4calcPdS_S_d
        .type           _Z4calcPdS_S_d,@function
        .size           _Z4calcPdS_S_d,(.L_x_1 - _Z4calcPdS_S_d)
        .other          _Z4calcPdS_S_d,@"STO_CUDA_ENTRY STV_DEFAULT"
_Z4calcPdS_S_d:
.text._Z4calcPdS_S_d:
[----:B------:R-:W-:Y:S01]  /*0000*/  LDC R1, c[0x0][0x37c] ;  /* 0x0000df00ff017b82 */ /* 0x000fe20000000800 */
[----:B------:R-:W0:Y:S07]  /*0010*/  S2R R0, SR_TID.X ;  /* 0x0000000000007919 */ /* 0x000e2e0000002100 */
[----:B------:R-:W0:Y:S01]  /*0020*/  S2UR UR6, SR_CTAID.X ;  /* 0x00000000000679c3 */ /* 0x000e220000002500 */
[----:B------:R-:W1:Y:S07]  /*0030*/  LDCU.64 UR4, c[0x0][0x358] ;  /* 0x00006b00ff0477ac */ /* 0x000e6e0008000a00 */
[----:B------:R-:W0:Y:S08]  /*0040*/  LDC R11, c[0x0][0x360] ;  /* 0x0000d800ff0b7b82 */ /* 0x000e300000000800 */
[----:B------:R-:W2:Y:S08]  /*0050*/  LDC.64 R2, c[0x0][0x388] ;  /* 0x0000e200ff027b82 */ /* 0x000eb00000000a00 */
[----:B------:R-:W3:Y:S01]  /*0060*/  LDC.64 R4, c[0x0][0x390] ;  /* 0x0000e400ff047b82 */ /* 0x000ee20000000a00 */
[----:B0-----:R-:W-:-:S07]  /*0070*/  IMAD R11, R11, UR6, R0 ;  /* 0x000000060b0b7c24 */ /* 0x001fce000f8e0200 */
[----:B------:R-:W0:Y:S01]  /*0080*/  LDC.64 R6, c[0x0][0x398] ;  /* 0x0000e600ff067b82 */ /* 0x000e220000000a00 */
[----:B--2---:R-:W-:-:S07]  /*0090*/  IMAD.WIDE R2, R11, 0x8, R2 ;  /* 0x000000080b027825 */ /* 0x004fce00078e0202 */
[----:B------:R-:W2:Y:S01]  /*00a0*/  LDC.64 R8, c[0x0][0x380] ;  /* 0x0000e000ff087b82 */ /* 0x000ea20000000a00 */
[----:B-1----:R-:W0:Y:S01]  /*00b0*/  LDG.E.64 R2, desc[UR4][R2.64] ;  /* 0x0000000402027981 */ /* 0x002e22000c1e1b00 */
[----:B---3--:R-:W-:-:S06]  /*00c0*/  IMAD.WIDE R4, R11, 0x8, R4 ;  /* 0x000000080b047825 */ /* 0x008fcc00078e0204 */
[----:B------:R-:W0:Y:S01]  /*00d0*/  LDG.E.64 R4, desc[UR4][R4.64] ;  /* 0x0000000404047981 */ /* 0x000e22000c1e1b00 */
[----:B--2---:R-:W-:Y:S01]  /*00e0*/  IMAD.WIDE R8, R11, 0x8, R8 ;  /* 0x000000080b087825 */ /* 0x004fe200078e0208 */
[----:B0-----:R-:W-:-:S07]  /*00f0*/  DFMA R6, R4, R6, R2 ;  /* 0x000000060406722b */ /* 0x001fce0000000002 */
[----:B------:R-:W-:Y:S01]  /*0100*/  STG.E.64 desc[UR4][R8.64], R6 ;  /* 0x0000000608007986 */ /* 0x000fe2000c101b04 */
[----:B------:R-:W-:Y:S05]  /*0110*/  EXIT ;  /* 0x000000000000794d */ /* 0x000fea0003800000 */
.L_x_0:
[----:B------:R-:W-:-:S00]  /*0120*/  BRA `(.L_x_0) ;  /* 0xfffffffc00fc7947 */ /* 0x000fc0000383ffff */
[----:B------:R-:W-:-:S00]  /*0130*/  NOP ;  /* 0x0000000000007918 */ /* 0x000fc00000000000 */
        /* <DEDUP_REMOVED lines=12> */
.L_x_1:


//--------------------- .nv.shared.reserved.0     --------------------------
	.section	.nv.shared.reserved.0,"aw",@nobits
	.weak		__nv_reservedSMEM_offset_0_alias
	.size		__nv_reservedSMEM_offset_0_alias, 0, 64
	.other		__nv_reservedSMEM_offset_0_alias,@"STO_CUDA_RESERVED_SHARED STV_DEFAULT"
__nv_reservedSMEM_offset_0_alias:
	.zero		0
	.zero		64


//--------------------- .nv.constant0._Z4calcPdS_S_d --------------------------
	.section	.nv.constant0._Z4calcPdS_S_d,"a",@progbits
	.sectionflags	@""
	.align	4
.nv.constant0._Z4calcPdS_S_d:
	.zero		928


//--------------------- SYMBOLS --------------------------

	.type		.nv.reservedSmem.offset0,@object
	.size		.nv.reservedSmem.offset0,0x4
